	.headerflags	@"EF_CUDA_TEXMODE_UNIFIED EF_CUDA_64BIT_ADDRESS EF_CUDA_SM86 EF_CUDA_VIRTUAL_SM(EF_CUDA_SM86)"
	.elftype	@"ET_EXEC"


//--------------------- .nv.info                  --------------------------
	.section	.nv.info,"",@"SHT_CUDA_INFO"
	.align	4


	//----- nvinfo : EIATTR_REGCOUNT
	.align		4
        /*0000*/ 	.byte	0x04, 0x2f
        /*0002*/ 	.short	(.L_1 - .L_0)
	.align		4
.L_0:
        /*0004*/ 	.word	index@(triton_poi_fused_add_gelu_6)
        /*0008*/ 	.word	0x00000010


	//----- nvinfo : EIATTR_MIN_STACK_SIZE
	.align		4
.L_1:
        /*000c*/ 	.byte	0x04, 0x12
        /*000e*/ 	.short	(.L_3 - .L_2)
	.align		4
.L_2:
        /*0010*/ 	.word	index@(triton_poi_fused_add_gelu_6)
        /*0014*/ 	.word	0x00000000


	//----- nvinfo : EIATTR_FRAME_SIZE
	.align		4
.L_3:
        /*0018*/ 	.byte	0x04, 0x11
        /*001a*/ 	.short	(.L_5 - .L_4)
	.align		4
.L_4:
        /*001c*/ 	.word	index@(triton_poi_fused_add_gelu_6)
        /*0020*/ 	.word	0x00000000


	//----- nvinfo : EIATTR_MIN_STACK_SIZE
	.align		4
.L_5:
        /*0024*/ 	.byte	0x04, 0x12
        /*0026*/ 	.short	(.L_7 - .L_6)
	.align		4
.L_6:
        /*0028*/ 	.word	index@(triton_poi_fused_add_gelu_6)
        /*002c*/ 	.word	0x00000000
.L_7:


//--------------------- .nv.info.triton_poi_fused_add_gelu_6 --------------------------
	.section	.nv.info.triton_poi_fused_add_gelu_6,"",@"SHT_CUDA_INFO"
	.sectionflags	@""
	.align	4


	//----- nvinfo : EIATTR_CUDA_API_VERSION
	.align		4
        /*0000*/ 	.byte	0x04, 0x37
        /*0002*/ 	.short	(.L_9 - .L_8)
.L_8:
        /*0004*/ 	.word	0x0000007c


	//----- nvinfo : EIATTR_SW2861232_WAR
	.align		4
.L_9:
        /*0008*/ 	.byte	0x01, 0x35
	.zero		2


	//----- nvinfo : EIATTR_PARAM_CBANK
	.align		4
        /*000c*/ 	.byte	0x04, 0x0a
        /*000e*/ 	.short	(.L_11 - .L_10)
	.align		4
.L_10:
        /*0010*/ 	.word	index@(.nv.constant0.triton_poi_fused_add_gelu_6)
        /*0014*/ 	.short	0x0160
        /*0016*/ 	.short	0x0040


	//----- nvinfo : EIATTR_CBANK_PARAM_SIZE
	.align		4
.L_11:
        /*0018*/ 	.byte	0x03, 0x19
        /*001a*/ 	.short	0x0040


	//----- nvinfo : EIATTR_KPARAM_INFO
	.align		4
        /*001c*/ 	.byte	0x04, 0x17
        /*001e*/ 	.short	(.L_13 - .L_12)
.L_12:
        /*0020*/ 	.word	0x00000000
        /*0024*/ 	.short	0x0007
        /*0026*/ 	.short	0x0038
        /*0028*/ 	.byte	0x00, 0xf4, 0x21, 0x00


	//----- nvinfo : EIATTR_KPARAM_INFO
	.align		4
.L_13:
        /*002c*/ 	.byte	0x04, 0x17
        /*002e*/ 	.short	(.L_15 - .L_14)
.L_14:
        /*0030*/ 	.word	0x00000000
        /*0034*/ 	.short	0x0006
        /*0036*/ 	.short	0x0030
        /*0038*/ 	.byte	0x00, 0xf0, 0x11, 0x00


	//----- nvinfo : EIATTR_KPARAM_INFO
	.align		4
.L_15:
        /*003c*/ 	.byte	0x04, 0x17
        /*003e*/ 	.short	(.L_17 - .L_16)
.L_16:
        /*0040*/ 	.word	0x00000000
        /*0044*/ 	.short	0x0005
        /*0046*/ 	.short	0x0028
        /*0048*/ 	.byte	0x00, 0xf4, 0x21, 0x00


	//----- nvinfo : EIATTR_KPARAM_INFO
	.align		4
.L_17:
        /*004c*/ 	.byte	0x04, 0x17
        /*004e*/ 	.short	(.L_19 - .L_18)
.L_18:
        /*0050*/ 	.word	0x00000000
        /*0054*/ 	.short	0x0004
        /*0056*/ 	.short	0x0020
        /*0058*/ 	.byte	0x00, 0xf4, 0x21, 0x00


	//----- nvinfo : EIATTR_KPARAM_INFO
	.align		4
.L_19:
        /*005c*/ 	.byte	0x04, 0x17
        /*005e*/ 	.short	(.L_21 - .L_20)
.L_20:
        /*0060*/ 	.word	0x00000000
        /*0064*/ 	.short	0x0003
        /*0066*/ 	.short	0x0018
        /*0068*/ 	.byte	0x00, 0xf4, 0x21, 0x00


	//----- nvinfo : EIATTR_KPARAM_INFO
	.align		4
.L_21:
        /*006c*/ 	.byte	0x04, 0x17
        /*006e*/ 	.short	(.L_23 - .L_22)
.L_22:
        /*0070*/ 	.word	0x00000000
        /*0074*/ 	.short	0x0002
        /*0076*/ 	.short	0x0010
        /*0078*/ 	.byte	0x00, 0xf4, 0x21, 0x00


	//----- nvinfo : EIATTR_KPARAM_INFO
	.align		4
.L_23:
        /*007c*/ 	.byte	0x04, 0x17
        /*007e*/ 	.short	(.L_25 - .L_24)
.L_24:
        /*0080*/ 	.word	0x00000000
        /*0084*/ 	.short	0x0001
        /*0086*/ 	.short	0x0008
        /*0088*/ 	.byte	0x00, 0xf4, 0x21, 0x00


	//----- nvinfo : EIATTR_KPARAM_INFO
	.align		4
.L_25:
        /*008c*/ 	.byte	0x04, 0x17
        /*008e*/ 	.short	(.L_27 - .L_26)
.L_26:
        /*0090*/ 	.word	0x00000000
        /*0094*/ 	.short	0x0000
        /*0096*/ 	.short	0x0000
        /*0098*/ 	.byte	0x00, 0xf4, 0x21, 0x00


	//----- nvinfo : EIATTR_MAXREG_COUNT
	.align		4
.L_27:
        /*009c*/ 	.byte	0x03, 0x1b
        /*009e*/ 	.short	0x0040


	//----- nvinfo : EIATTR_EXIT_INSTR_OFFSETS
	.align		4
        /*00a0*/ 	.byte	0x04, 0x1c
        /*00a2*/ 	.short	(.L_29 - .L_28)


	//   ....[0]....
.L_28:
        /*00a4*/ 	.word	0x000002d0


	//   ....[1]....
        /*00a8*/ 	.word	0x000002f0


	//----- nvinfo : EIATTR_REQNTID
	.align		4
.L_29:
        /*00ac*/ 	.byte	0x04, 0x10
        /*00ae*/ 	.short	(.L_31 - .L_30)
.L_30:
        /*00b0*/ 	.word	0x00000400
        /*00b4*/ 	.word	0x00000001
        /*00b8*/ 	.word	0x00000001
.L_31:


//--------------------- .nv.callgraph             --------------------------
	.section	.nv.callgraph,"",@"SHT_CUDA_CALLGRAPH"
	.align	4
	.sectionentsize	8
	.align		4
        /*0000*/ 	.word	0x00000000
	.align		4
        /*0004*/ 	.word	0xffffffff
	.align		4
        /*0008*/ 	.word	0x00000000
	.align		4
        /*000c*/ 	.word	0xfffffffe
	.align		4
        /*0010*/ 	.word	0x00000000
	.align		4
        /*0014*/ 	.word	0xfffffffd
	.align		4
        /*0018*/ 	.word	0x00000000
	.align		4
        /*001c*/ 	.word	0xfffffffc


//--------------------- .nv.rel.action            --------------------------
	.section	.nv.rel.action,"",@"SHT_CUDA_RELOCINFO"
	.align	8
	.sectionentsize	8
        /*0000*/ 	.byte	0x73, 0x00, 0x00, 0x00, 0x00, 0x00, 0x00, 0x00, 0x00, 0x00, 0x00, 0x11, 0x25, 0x00, 0x05, 0x36


//--------------------- .nv.constant0.triton_poi_fused_add_gelu_6 --------------------------
	.section	.nv.constant0.triton_poi_fused_add_gelu_6,"a",@progbits
	.sectionflags	@""
	.align	4
.nv.constant0.triton_poi_fused_add_gelu_6:
	.zero		416


//--------------------- .text.triton_poi_fused_add_gelu_6 --------------------------
	.section	.text.triton_poi_fused_add_gelu_6,"ax",@progbits
	.sectioninfo	@"SHI_REGISTERS=16"
	.align	128
        .global         triton_poi_fused_add_gelu_6
        .type           triton_poi_fused_add_gelu_6,@function
        .size           triton_poi_fused_add_gelu_6,(.L_x_1 - triton_poi_fused_add_gelu_6)
        .other          triton_poi_fused_add_gelu_6,@"STO_CUDA_ENTRY STV_DEFAULT"
triton_poi_fused_add_gelu_6:
.text.triton_poi_fused_add_gelu_6:
[----:B------:R-:W-:Y:S02]  /*0000*/  IMAD.MOV.U32 R1, RZ, RZ, c[0x0][0x28] ;  /* 0x00000a00ff017624 */ /* 0x000fe400078e00ff */
[----:B------:R-:W0:Y:S01]  /*0010*/  S2R R12, SR_TID.X ;  /* 0x00000000000c7919 */ /* 0x000e220000002100 */
[----:B------:R-:W-:Y:S01]  /*0020*/  MOV R11, 0x2 ;  /* 0x00000002000b7802 */ /* 0x000fe20000000f00 */
[----:B------:R-:W-:Y:S02]  /*0030*/  ULDC.64 UR4, c[0x0][0x118] ;  /* 0x0000460000047ab9 */ /* 0x000fe40000000a00 */
[----:B------:R-:W1:Y:S01]  /*0040*/  S2R R3, SR_CTAID.X ;  /* 0x0000000000037919 */ /* 0x000e620000002500 */
[----:B0-----:R-:W-:-:S05]  /*0050*/  LOP3.LUT R0, R12, 0xff, RZ, 0xc0, !PT ;  /* 0x000000ff0c007812 */ /* 0x001fca00078ec0ff */
[----:B-1----:R-:W-:-:S04]  /*0060*/  IMAD R0, R3, 0x100, R0 ;  /* 0x0000010003007824 */ /* 0x002fc800078e0200 */
[----:B------:R-:W-:-:S05]  /*0070*/  IMAD.HI R2, R0, 0x2aaaaaab, RZ ;  /* 0x2aaaaaab00027827 */ /* 0x000fca00078e02ff */
[----:B------:R-:W-:-:S04]  /*0080*/  SHF.R.U32.HI R3, RZ, 0x1f, R2 ;  /* 0x0000001fff037819 */ /* 0x000fc80000011602 */
[----:B------:R-:W-:-:S05]  /*0090*/  LEA.HI.SX32 R9, R2, R3, 0x15 ;  /* 0x0000000302097211 */ /* 0x000fca00078faaff */
[----:B------:R-:W-:-:S04]  /*00a0*/  IMAD.WIDE R4, R9, R11, c[0x0][0x168] ;  /* 0x00005a0009047625 */ /* 0x000fc800078e020b */
[C---:B------:R-:W-:Y:S02]  /*00b0*/  IMAD.WIDE R6, R9.reuse, R11, c[0x0][0x170] ;  /* 0x00005c0009067625 */ /* 0x040fe400078e020b */
[----:B------:R-:W2:Y:S04]  /*00c0*/  LDG.E.EL.U16 R4, [R4.64] ;  /* 0x0000000404047981 */ /* 0x000ea8000c2e1500 */
[----:B------:R-:W3:Y:S01]  /*00d0*/  LDG.E.EL.U16 R6, [R6.64] ;  /* 0x0000000406067981 */ /* 0x000ee2000c2e1500 */
[----:B------:R-:W-:Y:S02]  /*00e0*/  IMAD.MOV.U32 R13, RZ, RZ, 0x4 ;  /* 0x00000004ff0d7424 */ /* 0x000fe400078e00ff */
[----:B------:R-:W-:Y:S02]  /*00f0*/  IMAD R10, R9, -0x3000, R0 ;  /* 0xffffd000090a7824 */ /* 0x000fe400078e0200 */
[----:B------:R-:W-:-:S04]  /*0100*/  IMAD.WIDE R2, R0, R13, c[0x0][0x160] ;  /* 0x0000580000027625 */ /* 0x000fc800078e020d */
[CC--:B------:R-:W-:Y:S02]  /*0110*/  IMAD.WIDE R8, R10.reuse, R11.reuse, c[0x0][0x178] ;  /* 0x00005e000a087625 */ /* 0x0c0fe400078e020b */
[----:B------:R-:W4:Y:S02]  /*0120*/  LDG.E R2, [R2.64] ;  /* 0x0000000402027981 */ /* 0x000f24000c1e1900 */
[----:B------:R-:W-:Y:S02]  /*0130*/  IMAD.WIDE R10, R10, R11, c[0x0][0x180] ;  /* 0x000060000a0a7625 */ /* 0x000fe400078e020b */
[----:B------:R-:W5:Y:S04]  /*0140*/  LDG.E.EL.U16 R8, [R8.64] ;  /* 0x0000000408087981 */ /* 0x000f68000c2e1500 */
[----:B------:R-:W5:Y:S01]  /*0150*/  LDG.E.EL.U16 R10, [R10.64] ;  /* 0x000000040a0a7981 */ /* 0x000f62000c2e1500 */
[----:B--2---:R-:W-:-:S04]  /*0160*/  SHF.L.U32 R5, R4, 0x10, RZ ;  /* 0x0000001004057819 */ /* 0x004fc800000006ff */
[----:B------:R-:W-:Y:S01]  /*0170*/  FSETP.GE.AND P0, PT, R5, RZ, PT ;  /* 0x000000ff0500720b */ /* 0x000fe20003f06000 */
[----:B---3--:R-:W-:-:S03]  /*0180*/  IMAD.U32 R5, R6, 0x10000, RZ ;  /* 0x0001000006057824 */ /* 0x008fc600078e00ff */
[----:B------:R-:W-:Y:S02]  /*0190*/  SEL R4, R4, RZ, !P0 ;  /* 0x000000ff04047207 */ /* 0x000fe40004000000 */
[----:B------:R-:W-:Y:S02]  /*01a0*/  FSETP.GTU.AND P0, PT, R5, RZ, PT ;  /* 0x000000ff0500720b */ /* 0x000fe40003f0c000 */
[----:B------:R-:W-:Y:S02]  /*01b0*/  SHF.L.U32 R4, R4, 0x10, RZ ;  /* 0x0000001004047819 */ /* 0x000fe400000006ff */
[----:B------:R-:W-:Y:S02]  /*01c0*/  SEL R6, R6, RZ, P0 ;  /* 0x000000ff06067207 */ /* 0x000fe40000000000 */
[----:B----4-:R-:W-:Y:S01]  /*01d0*/  I2FP.F32.S32 R2, R2 ;  /* 0x0000000200027245 */ /* 0x010fe20000201400 */
[----:B------:R-:W-:Y:S02]  /*01e0*/  FADD R4, RZ, -R4 ;  /* 0x80000004ff047221 */ /* 0x000fe40000000000 */
[----:B------:R-:W-:Y:S01]  /*01f0*/  IMAD.U32 R3, R6, 0x10000, RZ ;  /* 0x0001000006037824 */ /* 0x000fe200078e00ff */
[----:B-----5:R-:W-:-:S02]  /*0200*/  SHF.L.U32 R8, R8, 0x10, RZ ;  /* 0x0000001008087819 */ /* 0x020fc400000006ff */
[----:B------:R-:W-:Y:S01]  /*0210*/  FSETP.NAN.AND P1, PT, R4, R4, PT ;  /* 0x000000040400720b */ /* 0x000fe20003f28000 */
[----:B------:R-:W-:Y:S01]  /*0220*/  IMAD.U32 R5, R10, 0x10000, RZ ;  /* 0x000100000a057824 */ /* 0x000fe200078e00ff */
[----:B------:R-:W-:-:S13]  /*0230*/  FSETP.GT.AND P0, PT, R4, R3, PT ;  /* 0x000000030400720b */ /* 0x000fda0003f04000 */
[----:B------:R-:W-:-:S05]  /*0240*/  @!P0 FSEL R4, R4, R3, P1 ;  /* 0x0000000304048208 */ /* 0x000fca0000800000 */
[----:B------:R-:W-:-:S05]  /*0250*/  FMUL R3, R4, 0.0078740157186985015869 ;  /* 0x3c01020404037820 */ /* 0x000fca0000400000 */
[C---:B------:R-:W-:Y:S02]  /*0260*/  FSETP.GT.AND P0, PT, R3.reuse, 9.9999997473787516356e-06, PT ;  /* 0x3727c5ac0300780b */ /* 0x040fe40003f04000 */
[----:B------:R-:W-:-:S11]  /*0270*/  FSETP.NAN.AND P1, PT, R3, R3, PT ;  /* 0x000000030300720b */ /* 0x000fd60003f28000 */
[----:B------:R-:W-:Y:S02]  /*0280*/  @!P0 FSEL R3, R3, 9.9999997473787516356e-06, P1 ;  /* 0x3727c5ac03038808 */ /* 0x000fe40000800000 */
[----:B------:R-:W-:-:S03]  /*0290*/  LOP3.LUT P0, RZ, R12, 0x300, RZ, 0xc0, !PT ;  /* 0x000003000cff7812 */ /* 0x000fc6000780c0ff */
[----:B------:R-:W-:Y:S01]  /*02a0*/  FMUL R4, R2, R3 ;  /* 0x0000000302047220 */ /* 0x000fe20000400000 */
[----:B------:R-:W-:-:S03]  /*02b0*/  IMAD.WIDE R2, R0, R13, c[0x0][0x188] ;  /* 0x0000620000027625 */ /* 0x000fc600078e020d */
[----:B------:R-:W-:-:S06]  /*02c0*/  FFMA R5, R8, R4, R5 ;  /* 0x0000000408057223 */ /* 0x000fcc0000000005 */
[----:B------:R-:W-:Y:S05]  /*02d0*/  @P0 EXIT ;  /* 0x000000000000094d */ /* 0x000fea0003800000 */
[----:B------:R-:W-:Y:S01]  /*02e0*/  STG.E [R2.64], R5 ;  /* 0x0000000502007986 */ /* 0x000fe2000c101904 */
[----:B------:R-:W-:Y:S05]  /*02f0*/  EXIT ;  /* 0x000000000000794d */ /* 0x000fea0003800000 */
.L_x_0:
[----:B------:R-:W-:-:S00]  /*0300*/  BRA `(.L_x_0) ;  /* 0xfffffff000007947 */ /* 0x000fc0000383ffff */
[----:B------:R-:W-:-:S00]  /*0310*/  NOP ;  /* 0x0000000000007918 */ /* 0x000fc00000000000 */
        /* <DEDUP_REMOVED lines=14> */
.L_x_1:
